	.headerflags	@"EF_CUDA_TEXMODE_UNIFIED EF_CUDA_64BIT_ADDRESS EF_CUDA_ACCELERATORS EF_CUDA_SM90 EF_CUDA_VIRTUAL_SM(EF_CUDA_SM90)"
	.elftype	@"ET_EXEC"


//--------------------- .nv.info                  --------------------------
	.section	.nv.info,"",@"SHT_CUDA_INFO"
	.align	4


	//----- nvinfo : EIATTR_REGCOUNT
	.align		4
        /*0000*/ 	.byte	0x04, 0x2f
        /*0002*/ 	.short	(.L_1 - .L_0)
	.align		4
.L_0:
        /*0004*/ 	.word	index@(triton_poi_fused__unsafe_index_add_mul_sub_56)
        /*0008*/ 	.word	0x00000014


	//----- nvinfo : EIATTR_MIN_STACK_SIZE
	.align		4
.L_1:
        /*000c*/ 	.byte	0x04, 0x12
        /*000e*/ 	.short	(.L_3 - .L_2)
	.align		4
.L_2:
        /*0010*/ 	.word	index@(triton_poi_fused__unsafe_index_add_mul_sub_56)
        /*0014*/ 	.word	0x00000000


	//----- nvinfo : EIATTR_FRAME_SIZE
	.align		4
.L_3:
        /*0018*/ 	.byte	0x04, 0x11
        /*001a*/ 	.short	(.L_5 - .L_4)
	.align		4
.L_4:
        /*001c*/ 	.word	index@(triton_poi_fused__unsafe_index_add_mul_sub_56)
        /*0020*/ 	.word	0x00000000


	//----- nvinfo : EIATTR_MIN_STACK_SIZE
	.align		4
.L_5:
        /*0024*/ 	.byte	0x04, 0x12
        /*0026*/ 	.short	(.L_7 - .L_6)
	.align		4
.L_6:
        /*0028*/ 	.word	index@(triton_poi_fused__unsafe_index_add_mul_sub_56)
        /*002c*/ 	.word	0x00000000
.L_7:


//--------------------- .nv.info.triton_poi_fused__unsafe_index_add_mul_sub_56 --------------------------
	.section	.nv.info.triton_poi_fused__unsafe_index_add_mul_sub_56,"",@"SHT_CUDA_INFO"
	.sectionflags	@""
	.align	4


	//----- nvinfo : EIATTR_CUDA_API_VERSION
	.align		4
        /*0000*/ 	.byte	0x04, 0x37
        /*0002*/ 	.short	(.L_9 - .L_8)
.L_8:
        /*0004*/ 	.word	0x0000007c


	//----- nvinfo : EIATTR_KPARAM_INFO
	.align		4
.L_9:
        /*0008*/ 	.byte	0x04, 0x17
        /*000a*/ 	.short	(.L_11 - .L_10)
.L_10:
        /*000c*/ 	.word	0x00000000
        /*0010*/ 	.short	0x0006
        /*0012*/ 	.short	0x0030
        /*0014*/ 	.byte	0x00, 0xf0, 0x11, 0x00


	//----- nvinfo : EIATTR_KPARAM_INFO
	.align		4
.L_11:
        /*0018*/ 	.byte	0x04, 0x17
        /*001a*/ 	.short	(.L_13 - .L_12)
.L_12:
        /*001c*/ 	.word	0x00000000
        /*0020*/ 	.short	0x0005
        /*0022*/ 	.short	0x0028
        /*0024*/ 	.byte	0x00, 0xf4, 0x21, 0x00


	//----- nvinfo : EIATTR_KPARAM_INFO
	.align		4
.L_13:
        /*0028*/ 	.byte	0x04, 0x17
        /*002a*/ 	.short	(.L_15 - .L_14)
.L_14:
        /*002c*/ 	.word	0x00000000
        /*0030*/ 	.short	0x0004
        /*0032*/ 	.short	0x0020
        /*0034*/ 	.byte	0x00, 0xf4, 0x21, 0x00


	//----- nvinfo : EIATTR_KPARAM_INFO
	.align		4
.L_15:
        /*0038*/ 	.byte	0x04, 0x17
        /*003a*/ 	.short	(.L_17 - .L_16)
.L_16:
        /*003c*/ 	.word	0x00000000
        /*0040*/ 	.short	0x0003
        /*0042*/ 	.short	0x0018
        /*0044*/ 	.byte	0x00, 0xf4, 0x21, 0x00


	//----- nvinfo : EIATTR_KPARAM_INFO
	.align		4
.L_17:
        /*0048*/ 	.byte	0x04, 0x17
        /*004a*/ 	.short	(.L_19 - .L_18)
.L_18:
        /*004c*/ 	.word	0x00000000
        /*0050*/ 	.short	0x0002
        /*0052*/ 	.short	0x0010
        /*0054*/ 	.byte	0x00, 0xf4, 0x21, 0x00


	//----- nvinfo : EIATTR_KPARAM_INFO
	.align		4
.L_19:
        /*0058*/ 	.byte	0x04, 0x17
        /*005a*/ 	.short	(.L_21 - .L_20)
.L_20:
        /*005c*/ 	.word	0x00000000
        /*0060*/ 	.short	0x0001
        /*0062*/ 	.short	0x0008
        /*0064*/ 	.byte	0x00, 0xf4, 0x21, 0x00


	//----- nvinfo : EIATTR_KPARAM_INFO
	.align		4
.L_21:
        /*0068*/ 	.byte	0x04, 0x17
        /*006a*/ 	.short	(.L_23 - .L_22)
.L_22:
        /*006c*/ 	.word	0x00000000
        /*0070*/ 	.short	0x0000
        /*0072*/ 	.short	0x0000
        /*0074*/ 	.byte	0x00, 0xf4, 0x21, 0x00


	//----- nvinfo : EIATTR_SPARSE_MMA_MASK
	.align		4
.L_23:
        /*0078*/ 	.byte	0x03, 0x50
        /*007a*/ 	.short	0x0000


	//----- nvinfo : EIATTR_MAXREG_COUNT
	.align		4
        /*007c*/ 	.byte	0x03, 0x1b
        /*007e*/ 	.short	0x00ff


	//----- nvinfo : EIATTR_EXIT_INSTR_OFFSETS
	.align		4
        /*0080*/ 	.byte	0x04, 0x1c
        /*0082*/ 	.short	(.L_25 - .L_24)


	//   ....[0]....
.L_24:
        /*0084*/ 	.word	0x000003b0


	//----- nvinfo : EIATTR_REQNTID
	.align		4
.L_25:
        /*0088*/ 	.byte	0x04, 0x10
        /*008a*/ 	.short	(.L_27 - .L_26)
.L_26:
        /*008c*/ 	.word	0x00000080
        /*0090*/ 	.word	0x00000001
        /*0094*/ 	.word	0x00000001


	//----- nvinfo : EIATTR_CBANK_PARAM_SIZE
	.align		4
.L_27:
        /*0098*/ 	.byte	0x03, 0x19
        /*009a*/ 	.short	0x0034


	//----- nvinfo : EIATTR_PARAM_CBANK
	.align		4
        /*009c*/ 	.byte	0x04, 0x0a
        /*009e*/ 	.short	(.L_29 - .L_28)
	.align		4
.L_28:
        /*00a0*/ 	.word	index@(.nv.constant0.triton_poi_fused__unsafe_index_add_mul_sub_56)
        /*00a4*/ 	.short	0x0210
        /*00a6*/ 	.short	0x0034


	//----- nvinfo : EIATTR_SW_WAR
	.align		4
.L_29:
        /*00a8*/ 	.byte	0x04, 0x36
        /*00aa*/ 	.short	(.L_31 - .L_30)
.L_30:
        /*00ac*/ 	.word	0x00000008
.L_31:


//--------------------- .nv.callgraph             --------------------------
	.section	.nv.callgraph,"",@"SHT_CUDA_CALLGRAPH"
	.align	4
	.sectionentsize	8
	.align		4
        /*0000*/ 	.word	0x00000000
	.align		4
        /*0004*/ 	.word	0xffffffff
	.align		4
        /*0008*/ 	.word	0x00000000
	.align		4
        /*000c*/ 	.word	0xfffffffe
	.align		4
        /*0010*/ 	.word	0x00000000
	.align		4
        /*0014*/ 	.word	0xfffffffd
	.align		4
        /*0018*/ 	.word	0x00000000
	.align		4
        /*001c*/ 	.word	0xfffffffc


//--------------------- .text.triton_poi_fused__unsafe_index_add_mul_sub_56 --------------------------
	.section	.text.triton_poi_fused__unsafe_index_add_mul_sub_56,"ax",@progbits
	.align	128
        .global         triton_poi_fused__unsafe_index_add_mul_sub_56
        .type           triton_poi_fused__unsafe_index_add_mul_sub_56,@function
        .size           triton_poi_fused__unsafe_index_add_mul_sub_56,(.L_x_1 - triton_poi_fused__unsafe_index_add_mul_sub_56)
        .other          triton_poi_fused__unsafe_index_add_mul_sub_56,@"STO_CUDA_ENTRY STV_DEFAULT"
triton_poi_fused__unsafe_index_add_mul_sub_56:
.text.triton_poi_fused__unsafe_index_add_mul_sub_56:
[----:B------:R-:W-:Y:S01]  /*0000*/  LDC R1, c[0x0][0x28] ;  /* 0x00000a00ff017b82 */ /* 0x000fe20000000800 */
[----:B------:R-:W1:Y:S07]  /*0010*/  S2R R3, SR_TID.X ;  /* 0x0000000000037919 */ /* 0x000e6e0000002100 */
[----:B------:R-:W2:Y:S01]  /*0020*/  LDC.64 R8, c[0x0][0x210] ;  /* 0x00008400ff087b82 */ /* 0x000ea20000000a00 */
[----:B------:R-:W-:Y:S01]  /*0030*/  ULDC.64 UR4, c[0x0][0x208] ;  /* 0x0000820000047ab9 */ /* 0x000fe20000000a00 */
[----:B------:R-:W-:Y:S01]  /*0040*/  ULDC.64 UR6, c[0x0][0x220] ;  /* 0x0000880000067ab9 */ /* 0x000fe20000000a00 */
[----:B------:R-:W3:Y:S05]  /*0050*/  S2R R4, SR_CTAID.X ;  /* 0x0000000000047919 */ /* 0x000eea0000002500 */
[----:B------:R-:W4:Y:S01]  /*0060*/  LDC.64 R10, c[0x0][0x218] ;  /* 0x00008600ff0a7b82 */ /* 0x000f220000000a00 */
[----:B-1----:R-:W-:-:S05]  /*0070*/  LOP3.LUT R3, R3, 0x7f, RZ, 0xc0, !PT ;  /* 0x0000007f03037812 */ /* 0x002fca00078ec0ff */
[----:B---3--:R-:W-:-:S05]  /*0080*/  IMAD R0, R4, 0x80, R3 ;  /* 0x0000008004007824 */ /* 0x008fca00078e0203 */
[----:B------:R-:W-:-:S04]  /*0090*/  SHF.R.S32.HI R3, RZ, 0x1f, R0 ;  /* 0x0000001fff037819 */ /* 0x000fc80000011400 */
[----:B------:R-:W-:-:S04]  /*00a0*/  LEA.HI R5, R3, R0, RZ, 0x3 ;  /* 0x0000000003057211 */ /* 0x000fc800078f18ff */
[----:B------:R-:W-:Y:S02]  /*00b0*/  SHF.R.S32.HI R6, RZ, 0x3, R5 ;  /* 0x00000003ff067819 */ /* 0x000fe40000011405 */
[----:B------:R-:W-:Y:S02]  /*00c0*/  LOP3.LUT R5, R5, 0xfffffff8, RZ, 0xc0, !PT ;  /* 0xfffffff805057812 */ /* 0x000fe400078ec0ff */
[----:B------:R-:W-:-:S04]  /*00d0*/  LEA.HI R2, R6, R6, RZ, 0x3 ;  /* 0x0000000606027211 */ /* 0x000fc800078f18ff */
[----:B------:R-:W-:Y:S02]  /*00e0*/  LOP3.LUT R7, R2, 0xfffffff8, RZ, 0xc0, !PT ;  /* 0xfffffff802077812 */ /* 0x000fe400078ec0ff */
[----:B------:R-:W1:Y:S03]  /*00f0*/  LDC.64 R2, c[0x0][0x228] ;  /* 0x00008a00ff027b82 */ /* 0x000e660000000a00 */
[----:B------:R-:W-:-:S04]  /*0100*/  IMAD.IADD R7, R6, 0x1, -R7 ;  /* 0x0000000106077824 */ /* 0x000fc800078e0a07 */
[----:B--2---:R-:W-:-:S06]  /*0110*/  IMAD.WIDE R8, R7, 0x8, R8 ;  /* 0x0000000807087825 */ /* 0x004fcc00078e0208 */
[----:B------:R-:W2:Y:S01]  /*0120*/  LDG.E.EL.64 R8, desc[UR4][R8.64] ;  /* 0x0000000408087981 */ /* 0x000ea2000c2e1b00 */
[----:B------:R-:W-:-:S04]  /*0130*/  IMAD.IADD R5, R0, 0x1, -R5 ;  /* 0x0000000100057824 */ /* 0x000fc800078e0a05 */
[----:B----4-:R-:W-:-:S04]  /*0140*/  IMAD.WIDE R10, R5, 0x8, R10 ;  /* 0x00000008050a7825 */ /* 0x010fc800078e020a */
[----:B-1----:R-:W-:Y:S02]  /*0150*/  IMAD.WIDE R6, R5, 0x8, R2 ;  /* 0x0000000805067825 */ /* 0x002fe400078e0202 */
[----:B------:R-:W3:Y:S04]  /*0160*/  LDG.E.EL.64 R10, desc[UR4][R10.64] ;  /* 0x000000040a0a7981 */ /* 0x000ee8000c2e1b00 */
[----:B------:R-:W4:Y:S01]  /*0170*/  LDG.E.EL.64 R6, desc[UR4][R6.64] ;  /* 0x0000000406067981 */ /* 0x000f22000c2e1b00 */
[----:B--2---:R-:W-:-:S04]  /*0180*/  SHF.R.U32.HI R3, RZ, 0x1d, R9 ;  /* 0x0000001dff037819 */ /* 0x004fc80000011609 */
[----:B------:R-:W-:-:S04]  /*0190*/  LOP3.LUT R3, R3, 0x4, RZ, 0xc0, !PT ;  /* 0x0000000403037812 */ /* 0x000fc800078ec0ff */
[----:B------:R-:W-:Y:S02]  /*01a0*/  IADD3 R16, P0, R8, R3, RZ ;  /* 0x0000000308107210 */ /* 0x000fe40007f1e0ff */
[----:B------:R-:W1:Y:S01]  /*01b0*/  LDC.64 R2, c[0x0][0x230] ;  /* 0x00008c00ff027b82 */ /* 0x000e620000000a00 */
[----:B---3--:R-:W-:Y:S02]  /*01c0*/  LEA R14, P1, R10, UR6, 0x2 ;  /* 0x000000060a0e7c11 */ /* 0x008fe4000f8210ff */
[----:B------:R-:W-:Y:S01]  /*01d0*/  IMAD.X R17, RZ, RZ, R9, P0 ;  /* 0x000000ffff117224 */ /* 0x000fe200000e0609 */
[----:B------:R-:W-:Y:S02]  /*01e0*/  SHF.R.S32.HI R9, RZ, 0x18, R4 ;  /* 0x00000018ff097819 */ /* 0x000fe40000011404 */
[----:B------:R-:W-:Y:S02]  /*01f0*/  SHF.R.U32.HI R13, RZ, 0x1b, R11 ;  /* 0x0000001bff0d7819 */ /* 0x000fe4000001160b */
[----:B----4-:R-:W-:-:S02]  /*0200*/  SHF.R.U32.HI R4, RZ, 0x1b, R7 ;  /* 0x0000001bff047819 */ /* 0x010fc40000011607 */
[----:B------:R-:W-:Y:S02]  /*0210*/  SGXT R9, R9, 0x1 ;  /* 0x000000010909781a */ /* 0x000fe40000000200 */
[----:B------:R-:W-:Y:S01]  /*0220*/  LEA.HI.X R15, R10, UR7, R11, 0x2, P1 ;  /* 0x000000070a0f7c11 */ /* 0x000fe200088f140b */
[----:B------:R-:W-:Y:S01]  /*0230*/  IMAD.SHL.U32 R10, R16, 0x10, RZ ;  /* 0x00000010100a7824 */ /* 0x000fe200078e00ff */
[----:B------:R-:W-:Y:S02]  /*0240*/  LEA R11, P2, R6, UR6, 0x2 ;  /* 0x00000006060b7c11 */ /* 0x000fe4000f8410ff */
[----:B------:R-:W-:Y:S02]  /*0250*/  LOP3.LUT R4, R4, 0x10, RZ, 0xc0, !PT ;  /* 0x0000001004047812 */ /* 0x000fe400078ec0ff */
[----:B------:R-:W-:Y:S02]  /*0260*/  LOP3.LUT R13, R13, 0x10, RZ, 0xc0, !PT ;  /* 0x000000100d0d7812 */ /* 0x000fe400078ec0ff */
[----:B------:R-:W-:-:S02]  /*0270*/  LEA.HI R9, R9, R0, RZ, 0x6 ;  /* 0x0000000009097211 */ /* 0x000fc400078f30ff */
[----:B------:R-:W-:Y:S02]  /*0280*/  LEA.HI.X R7, R6, UR7, R7, 0x2, P2 ;  /* 0x0000000706077c11 */ /* 0x000fe400090f1407 */
[----:B------:R-:W-:Y:S01]  /*0290*/  IADD3 R6, P2, P3, R10, R11, R4 ;  /* 0x0000000b0a067210 */ /* 0x000fe20007b5e004 */
[----:B-1----:R-:W-:Y:S01]  /*02a0*/  IMAD.WIDE R2, R5, 0x4, R2 ;  /* 0x0000000405027825 */ /* 0x002fe200078e0202 */
[----:B------:R-:W-:Y:S02]  /*02b0*/  SHF.L.U64.HI R12, R16, 0x4, R17 ;  /* 0x00000004100c7819 */ /* 0x000fe40000010211 */
[----:B------:R-:W-:Y:S02]  /*02c0*/  IADD3 R8, P1, P0, R10, R14, R13 ;  /* 0x0000000e0a087210 */ /* 0x000fe4000783e00d */
[----:B------:R-:W-:Y:S01]  /*02d0*/  SHF.R.S32.HI R4, RZ, 0x6, R9 ;  /* 0x00000006ff047819 */ /* 0x000fe20000011409 */
[----:B------:R-:W2:Y:S01]  /*02e0*/  LDG.E.EL R2, desc[UR4][R2.64] ;  /* 0x0000000402027981 */ /* 0x000ea2000c2e1900 */
[----:B------:R-:W-:-:S02]  /*02f0*/  IADD3.X R9, R12, R15, RZ, P1, P0 ;  /* 0x0000000f0c097210 */ /* 0x000fc40000fe04ff */
[----:B------:R-:W-:Y:S01]  /*0300*/  IADD3.X R7, R12, R7, RZ, P2, P3 ;  /* 0x000000070c077210 */ /* 0x000fe200017e64ff */
[----:B------:R-:W-:Y:S02]  /*0310*/  IMAD.SHL.U32 R11, R4, 0x10, RZ ;  /* 0x00000010040b7824 */ /* 0x000fe400078e00ff */
[----:B------:R-:W1:Y:S02]  /*0320*/  LDC.64 R4, c[0x0][0x238] ;  /* 0x00008e00ff047b82 */ /* 0x000e640000000a00 */
[----:B------:R-:W-:-:S04]  /*0330*/  IMAD.WIDE R8, R11, 0x4, R8 ;  /* 0x000000040b087825 */ /* 0x000fc800078e0208 */
[----:B------:R-:W-:Y:S02]  /*0340*/  IMAD.WIDE R6, R11, 0x4, R6 ;  /* 0x000000040b067825 */ /* 0x000fe400078e0206 */
[----:B------:R-:W3:Y:S04]  /*0350*/  LDG.E.EL R9, desc[UR4][R8.64] ;  /* 0x0000000408097981 */ /* 0x000ee8000c2e1900 */
[----:B------:R-:W3:Y:S01]  /*0360*/  LDG.E.EL R6, desc[UR4][R6.64] ;  /* 0x0000000406067981 */ /* 0x000ee2000c2e1900 */
[----:B-1----:R-:W-:-:S04]  /*0370*/  IMAD.WIDE R4, R0, 0x4, R4 ;  /* 0x0000000400047825 */ /* 0x002fc800078e0204 */
[----:B---3--:R-:W-:-:S04]  /*0380*/  FADD R10, -R9, R6 ;  /* 0x00000006090a7221 */ /* 0x008fc80000000100 */
[----:B--2---:R-:W-:-:S05]  /*0390*/  FFMA R11, R2, R10, R9 ;  /* 0x0000000a020b7223 */ /* 0x004fca0000000009 */
[----:B------:R-:W-:Y:S01]  /*03a0*/  STG.E desc[UR4][R4.64], R11 ;  /* 0x0000000b04007986 */ /* 0x000fe2000c101904 */
[----:B------:R-:W-:Y:S05]  /*03b0*/  EXIT ;  /* 0x000000000000794d */ /* 0x000fea0003800000 */
.L_x_0:
[----:B------:R-:W-:-:S00]  /*03c0*/  BRA `(.L_x_0) ;  /* 0xfffffffc00fc7947 */ /* 0x000fc0000383ffff */
[----:B------:R-:W-:-:S00]  /*03d0*/  NOP ;  /* 0x0000000000007918 */ /* 0x000fc00000000000 */
        /* <DEDUP_REMOVED lines=10> */
.L_x_1:


//--------------------- .nv.constant0.triton_poi_fused__unsafe_index_add_mul_sub_56 --------------------------
	.section	.nv.constant0.triton_poi_fused__unsafe_index_add_mul_sub_56,"a",@progbits
	.sectionflags	@""
	.align	4
.nv.constant0.triton_poi_fused__unsafe_index_add_mul_sub_56:
	.zero		580
